//
// Generated by NVIDIA NVVM Compiler
//
// Compiler Build ID: CL-36424714
// Cuda compilation tools, release 13.0, V13.0.88
// Based on NVVM 20.0.0
//

.version 9.0
.target sm_100
.address_size 64

	// .globl	_Z11saxpyKernelfPKfPfi

.visible .entry _Z11saxpyKernelfPKfPfi(
	.param .f32 _Z11saxpyKernelfPKfPfi_param_0,
	.param .u64 .ptr .align 1 _Z11saxpyKernelfPKfPfi_param_1,
	.param .u64 .ptr .align 1 _Z11saxpyKernelfPKfPfi_param_2,
	.param .u32 _Z11saxpyKernelfPKfPfi_param_3
)
{
	.reg .pred 	%p<2>;
	.reg .b32 	%r<6>;
	.reg .b32 	%f<5>;
	.reg .b64 	%rd<8>;

	ld.param.f32 	%f1, [_Z11saxpyKernelfPKfPfi_param_0];
	ld.param.u64 	%rd1, [_Z11saxpyKernelfPKfPfi_param_1];
	ld.param.u64 	%rd2, [_Z11saxpyKernelfPKfPfi_param_2];
	ld.param.u32 	%r2, [_Z11saxpyKernelfPKfPfi_param_3];
	mov.u32 	%r3, %ctaid.x;
	mov.u32 	%r4, %ntid.x;
	mov.u32 	%r5, %tid.x;
	mad.lo.s32 	%r1, %r3, %r4, %r5;
	setp.ge.s32 	%p1, %r1, %r2;
	@%p1 bra 	$L__BB0_2;
	cvta.to.global.u64 	%rd3, %rd1;
	cvta.to.global.u64 	%rd4, %rd2;
	mul.wide.s32 	%rd5, %r1, 4;
	add.s64 	%rd6, %rd3, %rd5;
	ld.global.f32 	%f2, [%rd6];
	add.s64 	%rd7, %rd4, %rd5;
	ld.global.f32 	%f3, [%rd7];
	fma.rn.f32 	%f4, %f1, %f2, %f3;
	st.global.f32 	[%rd7], %f4;
$L__BB0_2:
	ret;

}


// ===== COMPILED SASS (sm_100) =====

	.target	sm_100

	.elftype	@"ET_EXEC"


//--------------------- .note.nv.tkinfo           --------------------------
	.section	.note.nv.tkinfo,"",@"SHT_NOTE"
	.sectionflags	@"SHF_NOTE_NV_TKINFO"
	.tkinfo
        /*0018*/ 	.word	0x00000002
        /*0030*/ 	.string	""
        /*0030*/ 	.string	"ptxas"
        /*0030*/ 	.string	"Cuda compilation tools, release 13.0, V13.0.88"
        /*0030*/ 	.string	"Build cuda_13.0.r13.0/compiler.36424714_0"
        /*0030*/ 	.string	"-arch sm_100 -m 64 "



//--------------------- .note.nv.cuinfo           --------------------------
	.section	.note.nv.cuinfo,"",@"SHT_NOTE"
	.sectionflags	@"SHF_NOTE_NV_CUINFO"
        /*0018*/ 	.short	0x0002
        /*001a*/ 	.short	0x0064
        /*001c*/ 	.short	0x0082
	.zero		2


//--------------------- .nv.info                  --------------------------
	.section	.nv.info,"",@"SHT_CUDA_INFO"
	.align	4


	//----- nvinfo : EIATTR_REGCOUNT
	.align		4
        /*0000*/ 	.byte	0x04, 0x2f
        /*0002*/ 	.short	(.L_1 - .L_0)
	.align		4
.L_0:
        /*0004*/ 	.word	index@(_Z11saxpyKernelfPKfPfi)
        /*0008*/ 	.word	0x0000000a


	//----- nvinfo : EIATTR_FRAME_SIZE
	.align		4
.L_1:
        /*000c*/ 	.byte	0x04, 0x11
        /*000e*/ 	.short	(.L_3 - .L_2)
	.align		4
.L_2:
        /*0010*/ 	.word	index@(_Z11saxpyKernelfPKfPfi)
        /*0014*/ 	.word	0x00000000


	//----- nvinfo : EIATTR_MIN_STACK_SIZE
	.align		4
.L_3:
        /*0018*/ 	.byte	0x04, 0x12
        /*001a*/ 	.short	(.L_5 - .L_4)
	.align		4
.L_4:
        /*001c*/ 	.word	index@(_Z11saxpyKernelfPKfPfi)
        /*0020*/ 	.word	0x00000000
.L_5:


//--------------------- .nv.compat                --------------------------
	.section	.nv.compat,"",@"SHT_CUDA_COMPAT_INFO"
	.align	4
        /*0000*/ 	.byte	0x02, 0x09, 0x00, 0x00, 0x02, 0x02, 0x01, 0x00, 0x02, 0x05, 0x05, 0x00, 0x03, 0x07, 0x01, 0x01
        /*0010*/ 	.byte	0x02, 0x03, 0x00, 0x00, 0x02, 0x06, 0x01, 0x00, 0x04, 0x0b, 0x08, 0x00, 0x09, 0x00, 0x00, 0x00
        /*0020*/ 	.byte	0x00, 0x00, 0x00, 0x00


//--------------------- .nv.info._Z11saxpyKernelfPKfPfi --------------------------
	.section	.nv.info._Z11saxpyKernelfPKfPfi,"",@"SHT_CUDA_INFO"
	.sectionflags	@""
	.align	4


	//----- nvinfo : EIATTR_CUDA_API_VERSION
	.align		4
        /*0000*/ 	.byte	0x04, 0x37
        /*0002*/ 	.short	(.L_7 - .L_6)
.L_6:
        /*0004*/ 	.word	0x00000082


	//----- nvinfo : EIATTR_KPARAM_INFO
	.align		4
.L_7:
        /*0008*/ 	.byte	0x04, 0x17
        /*000a*/ 	.short	(.L_9 - .L_8)
.L_8:
        /*000c*/ 	.word	0x00000000
        /*0010*/ 	.short	0x0003
        /*0012*/ 	.short	0x0018
        /*0014*/ 	.byte	0x00, 0xf0, 0x11, 0x00


	//----- nvinfo : EIATTR_KPARAM_INFO
	.align		4
.L_9:
        /*0018*/ 	.byte	0x04, 0x17
        /*001a*/ 	.short	(.L_11 - .L_10)
.L_10:
        /*001c*/ 	.word	0x00000000
        /*0020*/ 	.short	0x0002
        /*0022*/ 	.short	0x0010
        /*0024*/ 	.byte	0x00, 0xf5, 0x21, 0x00


	//----- nvinfo : EIATTR_KPARAM_INFO
	.align		4
.L_11:
        /*0028*/ 	.byte	0x04, 0x17
        /*002a*/ 	.short	(.L_13 - .L_12)
.L_12:
        /*002c*/ 	.word	0x00000000
        /*0030*/ 	.short	0x0001
        /*0032*/ 	.short	0x0008
        /*0034*/ 	.byte	0x00, 0xf5, 0x21, 0x00


	//----- nvinfo : EIATTR_KPARAM_INFO
	.align		4
.L_13:
        /*0038*/ 	.byte	0x04, 0x17
        /*003a*/ 	.short	(.L_15 - .L_14)
.L_14:
        /*003c*/ 	.word	0x00000000
        /*0040*/ 	.short	0x0000
        /*0042*/ 	.short	0x0000
        /*0044*/ 	.byte	0x00, 0xf0, 0x11, 0x00


	//----- nvinfo : EIATTR_SPARSE_MMA_MASK
	.align		4
.L_15:
        /*0048*/ 	.byte	0x03, 0x50
        /*004a*/ 	.short	0x0000


	//----- nvinfo : EIATTR_MAXREG_COUNT
	.align		4
        /*004c*/ 	.byte	0x03, 0x1b
        /*004e*/ 	.short	0x00ff


	//----- nvinfo : EIATTR_MERCURY_ISA_VERSION
	.align		4
        /*0050*/ 	.byte	0x03, 0x5f
        /*0052*/ 	.short	0x0101


	//----- nvinfo : EIATTR_VRC_CTA_INIT_COUNT
	.align		4
        /*0054*/ 	.byte	0x02, 0x4a
	.zero		1
	.zero		1


	//----- nvinfo : EIATTR_EXIT_INSTR_OFFSETS
	.align		4
        /*0058*/ 	.byte	0x04, 0x1c
        /*005a*/ 	.short	(.L_17 - .L_16)


	//   ....[0]....
.L_16:
        /*005c*/ 	.word	0x00000070


	//   ....[1]....
        /*0060*/ 	.word	0x00000120


	//----- nvinfo : EIATTR_CBANK_PARAM_SIZE
	.align		4
.L_17:
        /*0064*/ 	.byte	0x03, 0x19
        /*0066*/ 	.short	0x001c


	//----- nvinfo : EIATTR_PARAM_CBANK
	.align		4
        /*0068*/ 	.byte	0x04, 0x0a
        /*006a*/ 	.short	(.L_19 - .L_18)
	.align		4
.L_18:
        /*006c*/ 	.word	index@(.nv.constant0._Z11saxpyKernelfPKfPfi)
        /*0070*/ 	.short	0x0380
        /*0072*/ 	.short	0x001c


	//----- nvinfo : EIATTR_SW_WAR
	.align		4
.L_19:
        /*0074*/ 	.byte	0x04, 0x36
        /*0076*/ 	.short	(.L_21 - .L_20)
.L_20:
        /*0078*/ 	.word	0x00000008
.L_21:


//--------------------- .nv.callgraph             --------------------------
	.section	.nv.callgraph,"",@"SHT_CUDA_CALLGRAPH"
	.align	4
	.sectionentsize	8
	.align		4
        /*0000*/ 	.word	0x00000000
	.align		4
        /*0004*/ 	.word	0xffffffff
	.align		4
        /*0008*/ 	.word	0x00000000
	.align		4
        /*000c*/ 	.word	0xfffffffe
	.align		4
        /*0010*/ 	.word	0x00000000
	.align		4
        /*0014*/ 	.word	0xfffffffd
	.align		4
        /*0018*/ 	.word	0x00000000
	.align		4
        /*001c*/ 	.word	0xfffffffc


//--------------------- .text._Z11saxpyKernelfPKfPfi --------------------------
	.section	.text._Z11saxpyKernelfPKfPfi,"ax",@progbits
	.align	128
        .global         _Z11saxpyKernelfPKfPfi
        .type           _Z11saxpyKernelfPKfPfi,@function
        .size           _Z11saxpyKernelfPKfPfi,(.L_x_1 - _Z11saxpyKernelfPKfPfi)
        .other          _Z11saxpyKernelfPKfPfi,@"STO_CUDA_ENTRY STV_DEFAULT"
_Z11saxpyKernelfPKfPfi:
.text._Z11saxpyKernelfPKfPfi:
[----:B------:R-:W-:Y:S01]  /*0000*/  LDC R1, c[0x0][0x37c] ;  /* 0x0000df00ff017b82 */ /* 0x000fe20000000800 */
[----:B------:R-:W0:Y:S07]  /*0010*/  S2R R0, SR_TID.X ;  /* 0x0000000000007919 */ /* 0x000e2e0000002100 */
[----:B------:R-:W0:Y:S01]  /*0020*/  S2UR UR4, SR_CTAID.X ;  /* 0x00000000000479c3 */ /* 0x000e220000002500 */
[----:B------:R-:W1:Y:S07]  /*0030*/  LDCU UR5, c[0x0][0x398] ;  /* 0x00007300ff0577ac */ /* 0x000e6e0008000800 */
[----:B------:R-:W0:Y:S02]  /*0040*/  LDC R7, c[0x0][0x360] ;  /* 0x0000d800ff077b82 */ /* 0x000e240000000800 */
[----:B0-----:R-:W-:-:S05]  /*0050*/  IMAD R7, R7, UR4, R0 ;  /* 0x0000000407077c24 */ /* 0x001fca000f8e0200 */
[----:B-1----:R-:W-:-:S13]  /*0060*/  ISETP.GE.AND P0, PT, R7, UR5, PT ;  /* 0x0000000507007c0c */ /* 0x002fda000bf06270 */
[----:B------:R-:W-:Y:S05]  /*0070*/  @P0 EXIT ;  /* 0x000000000000094d */ /* 0x000fea0003800000 */
[----:B------:R-:W0:Y:S01]  /*0080*/  LDC.64 R2, c[0x0][0x388] ;  /* 0x0000e200ff027b82 */ /* 0x000e220000000a00 */
[----:B------:R-:W1:Y:S01]  /*0090*/  LDCU.64 UR4, c[0x0][0x358] ;  /* 0x00006b00ff0477ac */ /* 0x000e620008000a00 */
[----:B------:R-:W2:Y:S06]  /*00a0*/  LDCU UR6, c[0x0][0x380] ;  /* 0x00007000ff0677ac */ /* 0x000eac0008000800 */
[----:B------:R-:W3:Y:S01]  /*00b0*/  LDC.64 R4, c[0x0][0x390] ;  /* 0x0000e400ff047b82 */ /* 0x000ee20000000a00 */
[----:B0-----:R-:W-:-:S06]  /*00c0*/  IMAD.WIDE R2, R7, 0x4, R2 ;  /* 0x0000000407027825 */ /* 0x001fcc00078e0202 */
[----:B-1----:R-:W2:Y:S01]  /*00d0*/  LDG.E R2, desc[UR4][R2.64] ;  /* 0x0000000402027981 */ /* 0x002ea2000c1e1900 */
[----:B---3--:R-:W-:-:S05]  /*00e0*/  IMAD.WIDE R4, R7, 0x4, R4 ;  /* 0x0000000407047825 */ /* 0x008fca00078e0204 */
[----:B------:R-:W2:Y:S02]  /*00f0*/  LDG.E R7, desc[UR4][R4.64] ;  /* 0x0000000404077981 */ /* 0x000ea4000c1e1900 */
[----:B--2---:R-:W-:-:S05]  /*0100*/  FFMA R7, R2, UR6, R7 ;  /* 0x0000000602077c23 */ /* 0x004fca0008000007 */
[----:B------:R-:W-:Y:S01]  /*0110*/  STG.E desc[UR4][R4.64], R7 ;  /* 0x0000000704007986 */ /* 0x000fe2000c101904 */
[----:B------:R-:W-:Y:S05]  /*0120*/  EXIT ;  /* 0x000000000000794d */ /* 0x000fea0003800000 */
.L_x_0:
[----:B------:R-:W-:-:S00]  /*0130*/  BRA `(.L_x_0) ;  /* 0xfffffffc00fc7947 */ /* 0x000fc0000383ffff */
[----:B------:R-:W-:-:S00]  /*0140*/  NOP ;  /* 0x0000000000007918 */ /* 0x000fc00000000000 */
        /* <DEDUP_REMOVED lines=11> */
.L_x_1:


//--------------------- .nv.shared.reserved.0     --------------------------
	.section	.nv.shared.reserved.0,"aw",@nobits
	.weak		__nv_reservedSMEM_offset_0_alias
	.size		__nv_reservedSMEM_offset_0_alias, 0, 64
	.other		__nv_reservedSMEM_offset_0_alias,@"STO_CUDA_RESERVED_SHARED STV_DEFAULT"
__nv_reservedSMEM_offset_0_alias:
	.zero		0
	.zero		64


//--------------------- .nv.constant0._Z11saxpyKernelfPKfPfi --------------------------
	.section	.nv.constant0._Z11saxpyKernelfPKfPfi,"a",@progbits
	.sectionflags	@""
	.align	4
.nv.constant0._Z11saxpyKernelfPKfPfi:
	.zero		924


//--------------------- SYMBOLS --------------------------

	.type		.nv.reservedSmem.offset0,@object
	.size		.nv.reservedSmem.offset0,0x4
